	.headerflags	@"EF_CUDA_TEXMODE_UNIFIED EF_CUDA_64BIT_ADDRESS EF_CUDA_ACCELERATORS EF_CUDA_SM90 EF_CUDA_VIRTUAL_SM(EF_CUDA_SM90)"
	.elftype	@"ET_EXEC"


//--------------------- .nv.info                  --------------------------
	.section	.nv.info,"",@"SHT_CUDA_INFO"
	.align	4


	//----- nvinfo : EIATTR_REGCOUNT
	.align		4
        /*0000*/ 	.byte	0x04, 0x2f
        /*0002*/ 	.short	(.L_1 - .L_0)
	.align		4
.L_0:
        /*0004*/ 	.word	index@(triton_poi_fused__to_copy_add_arange_clamp_mul_sub_15)
        /*0008*/ 	.word	0x0000000c


	//----- nvinfo : EIATTR_MIN_STACK_SIZE
	.align		4
.L_1:
        /*000c*/ 	.byte	0x04, 0x12
        /*000e*/ 	.short	(.L_3 - .L_2)
	.align		4
.L_2:
        /*0010*/ 	.word	index@(triton_poi_fused__to_copy_add_arange_clamp_mul_sub_15)
        /*0014*/ 	.word	0x00000000


	//----- nvinfo : EIATTR_FRAME_SIZE
	.align		4
.L_3:
        /*0018*/ 	.byte	0x04, 0x11
        /*001a*/ 	.short	(.L_5 - .L_4)
	.align		4
.L_4:
        /*001c*/ 	.word	index@(triton_poi_fused__to_copy_add_arange_clamp_mul_sub_15)
        /*0020*/ 	.word	0x00000000


	//----- nvinfo : EIATTR_MIN_STACK_SIZE
	.align		4
.L_5:
        /*0024*/ 	.byte	0x04, 0x12
        /*0026*/ 	.short	(.L_7 - .L_6)
	.align		4
.L_6:
        /*0028*/ 	.word	index@(triton_poi_fused__to_copy_add_arange_clamp_mul_sub_15)
        /*002c*/ 	.word	0x00000000
.L_7:


//--------------------- .nv.info.triton_poi_fused__to_copy_add_arange_clamp_mul_sub_15 --------------------------
	.section	.nv.info.triton_poi_fused__to_copy_add_arange_clamp_mul_sub_15,"",@"SHT_CUDA_INFO"
	.sectionflags	@""
	.align	4


	//----- nvinfo : EIATTR_CUDA_API_VERSION
	.align		4
        /*0000*/ 	.byte	0x04, 0x37
        /*0002*/ 	.short	(.L_9 - .L_8)
.L_8:
        /*0004*/ 	.word	0x0000007c


	//----- nvinfo : EIATTR_KPARAM_INFO
	.align		4
.L_9:
        /*0008*/ 	.byte	0x04, 0x17
        /*000a*/ 	.short	(.L_11 - .L_10)
.L_10:
        /*000c*/ 	.word	0x00000000
        /*0010*/ 	.short	0x0001
        /*0012*/ 	.short	0x0008
        /*0014*/ 	.byte	0x00, 0xf0, 0x11, 0x00


	//----- nvinfo : EIATTR_KPARAM_INFO
	.align		4
.L_11:
        /*0018*/ 	.byte	0x04, 0x17
        /*001a*/ 	.short	(.L_13 - .L_12)
.L_12:
        /*001c*/ 	.word	0x00000000
        /*0020*/ 	.short	0x0000
        /*0022*/ 	.short	0x0000
        /*0024*/ 	.byte	0x00, 0xf4, 0x21, 0x00


	//----- nvinfo : EIATTR_SPARSE_MMA_MASK
	.align		4
.L_13:
        /*0028*/ 	.byte	0x03, 0x50
        /*002a*/ 	.short	0x0000


	//----- nvinfo : EIATTR_MAXREG_COUNT
	.align		4
        /*002c*/ 	.byte	0x03, 0x1b
        /*002e*/ 	.short	0x00ff


	//----- nvinfo : EIATTR_EXIT_INSTR_OFFSETS
	.align		4
        /*0030*/ 	.byte	0x04, 0x1c
        /*0032*/ 	.short	(.L_15 - .L_14)


	//   ....[0]....
.L_14:
        /*0034*/ 	.word	0x00000190


	//   ....[1]....
        /*0038*/ 	.word	0x000001c0


	//----- nvinfo : EIATTR_REQNTID
	.align		4
.L_15:
        /*003c*/ 	.byte	0x04, 0x10
        /*003e*/ 	.short	(.L_17 - .L_16)
.L_16:
        /*0040*/ 	.word	0x00000020
        /*0044*/ 	.word	0x00000001
        /*0048*/ 	.word	0x00000001


	//----- nvinfo : EIATTR_CBANK_PARAM_SIZE
	.align		4
.L_17:
        /*004c*/ 	.byte	0x03, 0x19
        /*004e*/ 	.short	0x000c


	//----- nvinfo : EIATTR_PARAM_CBANK
	.align		4
        /*0050*/ 	.byte	0x04, 0x0a
        /*0052*/ 	.short	(.L_19 - .L_18)
	.align		4
.L_18:
        /*0054*/ 	.word	index@(.nv.constant0.triton_poi_fused__to_copy_add_arange_clamp_mul_sub_15)
        /*0058*/ 	.short	0x0210
        /*005a*/ 	.short	0x000c


	//----- nvinfo : EIATTR_SW_WAR
	.align		4
.L_19:
        /*005c*/ 	.byte	0x04, 0x36
        /*005e*/ 	.short	(.L_21 - .L_20)
.L_20:
        /*0060*/ 	.word	0x00000008
.L_21:


//--------------------- .nv.callgraph             --------------------------
	.section	.nv.callgraph,"",@"SHT_CUDA_CALLGRAPH"
	.align	4
	.sectionentsize	8
	.align		4
        /*0000*/ 	.word	0x00000000
	.align		4
        /*0004*/ 	.word	0xffffffff
	.align		4
        /*0008*/ 	.word	0x00000000
	.align		4
        /*000c*/ 	.word	0xfffffffe
	.align		4
        /*0010*/ 	.word	0x00000000
	.align		4
        /*0014*/ 	.word	0xfffffffd
	.align		4
        /*0018*/ 	.word	0x00000000
	.align		4
        /*001c*/ 	.word	0xfffffffc


//--------------------- .text.triton_poi_fused__to_copy_add_arange_clamp_mul_sub_15 --------------------------
	.section	.text.triton_poi_fused__to_copy_add_arange_clamp_mul_sub_15,"ax",@progbits
	.align	128
        .global         triton_poi_fused__to_copy_add_arange_clamp_mul_sub_15
        .type           triton_poi_fused__to_copy_add_arange_clamp_mul_sub_15,@function
        .size           triton_poi_fused__to_copy_add_arange_clamp_mul_sub_15,(.L_x_1 - triton_poi_fused__to_copy_add_arange_clamp_mul_sub_15)
        .other          triton_poi_fused__to_copy_add_arange_clamp_mul_sub_15,@"STO_CUDA_ENTRY STV_DEFAULT"
triton_poi_fused__to_copy_add_arange_clamp_mul_sub_15:
.text.triton_poi_fused__to_copy_add_arange_clamp_mul_sub_15:
[----:B------:R-:W0:Y:S02]  /*0000*/  LDC R1, c[0x0][0x28] ;  /* 0x00000a00ff017b82 */ /* 0x000e240000000800 */
[----:B------:R-:W1:Y:S01]  /*0010*/  S2R R0, SR_TID.X ;  /* 0x0000000000007919 */ /* 0x000e620000002100 */
[----:B------:R-:W-:Y:S01]  /*0020*/  HFMA2.MMA R3, -RZ, RZ, 1.75, 0 ;  /* 0x3f000000ff037435 */ /* 0x000fe200000001ff */
[----:B------:R-:W2:Y:S01]  /*0030*/  S2R R5, SR_CTAID.X ;  /* 0x0000000000057919 */ /* 0x000ea20000002500 */
[----:B-1----:R-:W-:-:S05]  /*0040*/  IMAD.SHL.U32 R0, R0, 0x2, RZ ;  /* 0x0000000200007824 */ /* 0x002fca00078e00ff */
[----:B------:R-:W-:-:S05]  /*0050*/  LOP3.LUT R0, R0, 0x3e, RZ, 0xc0, !PT ;  /* 0x0000003e00007812 */ /* 0x000fca00078ec0ff */
[----:B--2---:R-:W-:-:S05]  /*0060*/  IMAD R5, R5, 0x40, R0 ;  /* 0x0000004005057824 */ /* 0x004fca00078e0200 */
[----:B------:R-:W-:Y:S02]  /*0070*/  IADD3 R0, R5, 0x1, RZ ;  /* 0x0000000105007810 */ /* 0x000fe40007ffe0ff */
[----:B------:R-:W-:Y:S02]  /*0080*/  I2FP.F32.S32 R2, R5 ;  /* 0x0000000500027245 */ /* 0x000fe40000201400 */
[----:B------:R-:W-:Y:S02]  /*0090*/  I2FP.F32.S32 R0, R0 ;  /* 0x0000000000007245 */ /* 0x000fe40000201400 */
[----:B------:R-:W-:Y:S01]  /*00a0*/  ISETP.GE.AND P0, PT, R5, 0x40, PT ;  /* 0x000000400500780c */ /* 0x000fe20003f06270 */
[----:B------:R-:W-:Y:S02]  /*00b0*/  FADD R2, R2, 0.5 ;  /* 0x3f00000002027421 */ /* 0x000fe40000000000 */
[----:B------:R-:W-:Y:S02]  /*00c0*/  FADD R0, R0, 0.5 ;  /* 0x3f00000000007421 */ /* 0x000fe40000000000 */
[----:B------:R-:W-:-:S02]  /*00d0*/  FFMA R2, R2, R3, -0.5 ;  /* 0xbf00000002027423 */ /* 0x000fc40000000003 */
[----:B------:R-:W-:-:S03]  /*00e0*/  FFMA R0, R0, R3, -0.5 ;  /* 0xbf00000000007423 */ /* 0x000fc60000000003 */
[----:B------:R-:W-:Y:S02]  /*00f0*/  FMNMX R4, RZ, R2, !PT ;  /* 0x00000002ff047209 */ /* 0x000fe40007800000 */
[----:B------:R-:W1:Y:S01]  /*0100*/  LDC.64 R2, c[0x0][0x210] ;  /* 0x00008400ff027b82 */ /* 0x000e620000000a00 */
[----:B------:R-:W-:Y:S01]  /*0110*/  FMNMX R0, RZ, R0, !PT ;  /* 0x00000000ff007209 */ /* 0x000fe20007800000 */
[----:B------:R-:W2:Y:S08]  /*0120*/  F2I.TRUNC.NTZ R6, R4 ;  /* 0x0000000400067305 */ /* 0x000eb0000020f100 */
[----:B------:R-:W3:Y:S01]  /*0130*/  F2I.TRUNC.NTZ R7, R0 ;  /* 0x0000000000077305 */ /* 0x000ee2000020f100 */
[----:B--2---:R-:W-:-:S05]  /*0140*/  I2FP.F32.S32 R9, R6 ;  /* 0x0000000600097245 */ /* 0x004fca0000201400 */
[----:B------:R-:W-:Y:S01]  /*0150*/  FADD.SAT R6, R4, -R9 ;  /* 0x8000000904067221 */ /* 0x000fe20000002000 */
[----:B-1----:R-:W-:Y:S01]  /*0160*/  IMAD.WIDE R2, R5, 0x4, R2 ;  /* 0x0000000405027825 */ /* 0x002fe200078e0202 */
[----:B---3--:R-:W-:-:S05]  /*0170*/  I2FP.F32.S32 R7, R7 ;  /* 0x0000000700077245 */ /* 0x008fca0000201400 */
[----:B------:R-:W-:Y:S01]  /*0180*/  FADD.SAT R7, R0, -R7 ;  /* 0x8000000700077221 */ /* 0x000fe20000002000 */
[----:B------:R-:W-:Y:S06]  /*0190*/  @P0 EXIT ;  /* 0x000000000000094d */ /* 0x000fec0003800000 */
[----:B------:R-:W-:Y:S02]  /*01a0*/  ULDC.64 UR4, c[0x0][0x208] ;  /* 0x0000820000047ab9 */ /* 0x000fe40000000a00 */
[----:B------:R-:W-:Y:S01]  /*01b0*/  STG.E.64 desc[UR4][R2.64], R6 ;  /* 0x0000000602007986 */ /* 0x000fe2000c101b04 */
[----:B------:R-:W-:Y:S05]  /*01c0*/  EXIT ;  /* 0x000000000000794d */ /* 0x000fea0003800000 */
.L_x_0:
[----:B------:R-:W-:-:S00]  /*01d0*/  BRA `(.L_x_0) ;  /* 0xfffffffc00fc7947 */ /* 0x000fc0000383ffff */
[----:B------:R-:W-:-:S00]  /*01e0*/  NOP ;  /* 0x0000000000007918 */ /* 0x000fc00000000000 */
        /* <DEDUP_REMOVED lines=9> */
.L_x_1:


//--------------------- .nv.constant0.triton_poi_fused__to_copy_add_arange_clamp_mul_sub_15 --------------------------
	.section	.nv.constant0.triton_poi_fused__to_copy_add_arange_clamp_mul_sub_15,"a",@progbits
	.sectionflags	@""
	.align	4
.nv.constant0.triton_poi_fused__to_copy_add_arange_clamp_mul_sub_15:
	.zero		540
